//
// Generated by NVIDIA NVVM Compiler
//
// Compiler Build ID: CL-36424714
// Cuda compilation tools, release 13.0, V13.0.88
// Based on NVVM 20.0.0
//

.version 9.0
.target sm_100
.address_size 64

	// .globl	_Z8lrp_percPiS_S_S_S_S_ii
// _ZZ3addPiiE1s has been demoted

.visible .entry _Z8lrp_percPiS_S_S_S_S_ii(
	.param .u64 .ptr .align 1 _Z8lrp_percPiS_S_S_S_S_ii_param_0,
	.param .u64 .ptr .align 1 _Z8lrp_percPiS_S_S_S_S_ii_param_1,
	.param .u64 .ptr .align 1 _Z8lrp_percPiS_S_S_S_S_ii_param_2,
	.param .u64 .ptr .align 1 _Z8lrp_percPiS_S_S_S_S_ii_param_3,
	.param .u64 .ptr .align 1 _Z8lrp_percPiS_S_S_S_S_ii_param_4,
	.param .u64 .ptr .align 1 _Z8lrp_percPiS_S_S_S_S_ii_param_5,
	.param .u32 _Z8lrp_percPiS_S_S_S_S_ii_param_6,
	.param .u32 _Z8lrp_percPiS_S_S_S_S_ii_param_7
)
{
	.reg .b32 	%r<16>;
	.reg .b64 	%rd<22>;

	ld.param.u64 	%rd1, [_Z8lrp_percPiS_S_S_S_S_ii_param_0];
	ld.param.u64 	%rd2, [_Z8lrp_percPiS_S_S_S_S_ii_param_1];
	ld.param.u64 	%rd3, [_Z8lrp_percPiS_S_S_S_S_ii_param_2];
	ld.param.u64 	%rd4, [_Z8lrp_percPiS_S_S_S_S_ii_param_3];
	ld.param.u64 	%rd5, [_Z8lrp_percPiS_S_S_S_S_ii_param_4];
	ld.param.u64 	%rd6, [_Z8lrp_percPiS_S_S_S_S_ii_param_5];
	ld.param.u32 	%r1, [_Z8lrp_percPiS_S_S_S_S_ii_param_6];
	cvta.to.global.u64 	%rd7, %rd6;
	cvta.to.global.u64 	%rd8, %rd5;
	cvta.to.global.u64 	%rd9, %rd4;
	cvta.to.global.u64 	%rd10, %rd1;
	mov.u32 	%r2, %tid.y;
	mov.u32 	%r3, %tid.x;
	mul.wide.u32 	%rd11, %r3, 4;
	add.s64 	%rd12, %rd10, %rd11;
	ld.global.u32 	%r4, [%rd12];
	mad.lo.s32 	%r5, %r1, %r2, %r3;
	mul.wide.s32 	%rd13, %r5, 4;
	add.s64 	%rd14, %rd9, %rd13;
	ld.global.u32 	%r6, [%rd14];
	mul.lo.s32 	%r7, %r6, %r4;
	add.s64 	%rd15, %rd8, %rd13;
	st.global.u32 	[%rd15], %r7;
	mul.wide.u32 	%rd16, %r2, 4;
	add.s64 	%rd17, %rd7, %rd16;
	atom.global.add.u32 	%r8, [%rd17], %r7;
	bar.sync 	0;
	ld.global.u32 	%r9, [%rd17];
	max.s32 	%r10, %r9, 0;
	cvta.to.global.u64 	%rd18, %rd2;
	add.s64 	%rd19, %rd18, %rd16;
	st.global.u32 	[%rd19], %r10;
	cvta.to.global.u64 	%rd20, %rd3;
	add.s64 	%rd21, %rd20, %rd11;
	ld.global.u32 	%r11, [%rd15];
	mul.lo.s32 	%r12, %r11, %r10;
	ld.global.u32 	%r13, [%rd17];
	div.s32 	%r14, %r12, %r13;
	atom.global.add.u32 	%r15, [%rd21], %r14;
	ret;

}
	// .globl	_Z7v_m_mulPiS_S_ii
.visible .entry _Z7v_m_mulPiS_S_ii(
	.param .u64 .ptr .align 1 _Z7v_m_mulPiS_S_ii_param_0,
	.param .u64 .ptr .align 1 _Z7v_m_mulPiS_S_ii_param_1,
	.param .u64 .ptr .align 1 _Z7v_m_mulPiS_S_ii_param_2,
	.param .u32 _Z7v_m_mulPiS_S_ii_param_3,
	.param .u32 _Z7v_m_mulPiS_S_ii_param_4
)
{
	.reg .b32 	%r<9>;
	.reg .b64 	%rd<13>;

	ld.param.u64 	%rd1, [_Z7v_m_mulPiS_S_ii_param_0];
	ld.param.u64 	%rd2, [_Z7v_m_mulPiS_S_ii_param_1];
	ld.param.u64 	%rd3, [_Z7v_m_mulPiS_S_ii_param_2];
	ld.param.u32 	%r1, [_Z7v_m_mulPiS_S_ii_param_3];
	cvta.to.global.u64 	%rd4, %rd2;
	cvta.to.global.u64 	%rd5, %rd3;
	cvta.to.global.u64 	%rd6, %rd1;
	mov.u32 	%r2, %ctaid.x;
	mov.u32 	%r3, %tid.x;
	bar.sync 	0;
	mul.wide.u32 	%rd7, %r3, 4;
	add.s64 	%rd8, %rd6, %rd7;
	ld.global.u32 	%r4, [%rd8];
	mad.lo.s32 	%r5, %r1, %r2, %r3;
	mul.wide.s32 	%rd9, %r5, 4;
	add.s64 	%rd10, %rd5, %rd9;
	ld.global.u32 	%r6, [%rd10];
	mul.lo.s32 	%r7, %r6, %r4;
	mul.wide.u32 	%rd11, %r2, 4;
	add.s64 	%rd12, %rd4, %rd11;
	atom.global.add.u32 	%r8, [%rd12], %r7;
	ret;

}
	// .globl	_Z3addPii
.visible .entry _Z3addPii(
	.param .u64 .ptr .align 1 _Z3addPii_param_0,
	.param .u32 _Z3addPii_param_1
)
{
	.reg .b32 	%r<6>;
	.reg .b64 	%rd<5>;
	// demoted variable
	.shared .align 4 .u32 _ZZ3addPiiE1s;
	ld.param.u64 	%rd1, [_Z3addPii_param_0];
	cvta.to.global.u64 	%rd2, %rd1;
	mov.u32 	%r1, %tid.x;
	mov.b32 	%r2, 0;
	st.shared.u32 	[_ZZ3addPiiE1s], %r2;
	bar.sync 	0;
	mul.wide.u32 	%rd3, %r1, 4;
	add.s64 	%rd4, %rd2, %rd3;
	ld.global.u32 	%r3, [%rd4];
	atom.shared.add.u32 	%r4, [_ZZ3addPiiE1s], %r3;
	bar.sync 	0;
	ld.shared.u32 	%r5, [_ZZ3addPiiE1s];
	st.global.u32 	[%rd4], %r5;
	ret;

}


// ===== COMPILED SASS (sm_100) =====

	.target	sm_100

	.elftype	@"ET_EXEC"


//--------------------- .note.nv.tkinfo           --------------------------
	.section	.note.nv.tkinfo,"",@"SHT_NOTE"
	.sectionflags	@"SHF_NOTE_NV_TKINFO"
	.tkinfo
        /*0018*/ 	.word	0x00000002
        /*0030*/ 	.string	""
        /*0030*/ 	.string	"ptxas"
        /*0030*/ 	.string	"Cuda compilation tools, release 13.0, V13.0.88"
        /*0030*/ 	.string	"Build cuda_13.0.r13.0/compiler.36424714_0"
        /*0030*/ 	.string	"-arch sm_100 -m 64 "



//--------------------- .note.nv.cuinfo           --------------------------
	.section	.note.nv.cuinfo,"",@"SHT_NOTE"
	.sectionflags	@"SHF_NOTE_NV_CUINFO"
        /*0018*/ 	.short	0x0002
        /*001a*/ 	.short	0x0064
        /*001c*/ 	.short	0x0082
	.zero		2


//--------------------- .nv.info                  --------------------------
	.section	.nv.info,"",@"SHT_CUDA_INFO"
	.align	4


	//----- nvinfo : EIATTR_REGCOUNT
	.align		4
        /*0000*/ 	.byte	0x04, 0x2f
        /*0002*/ 	.short	(.L_1 - .L_0)
	.align		4
.L_0:
        /*0004*/ 	.word	index@(_Z8lrp_percPiS_S_S_S_S_ii)
        /*0008*/ 	.word	0x00000011


	//----- nvinfo : EIATTR_FRAME_SIZE
	.align		4
.L_1:
        /*000c*/ 	.byte	0x04, 0x11
        /*000e*/ 	.short	(.L_3 - .L_2)
	.align		4
.L_2:
        /*0010*/ 	.word	index@(_Z8lrp_percPiS_S_S_S_S_ii)
        /*0014*/ 	.word	0x00000000


	//----- nvinfo : EIATTR_REGCOUNT
	.align		4
.L_3:
        /*0018*/ 	.byte	0x04, 0x2f
        /*001a*/ 	.short	(.L_5 - .L_4)
	.align		4
.L_4:
        /*001c*/ 	.word	index@(_Z7v_m_mulPiS_S_ii)
        /*0020*/ 	.word	0x0000000c


	//----- nvinfo : EIATTR_FRAME_SIZE
	.align		4
.L_5:
        /*0024*/ 	.byte	0x04, 0x11
        /*0026*/ 	.short	(.L_7 - .L_6)
	.align		4
.L_6:
        /*0028*/ 	.word	index@(_Z7v_m_mulPiS_S_ii)
        /*002c*/ 	.word	0x00000000


	//----- nvinfo : EIATTR_REGCOUNT
	.align		4
.L_7:
        /*0030*/ 	.byte	0x04, 0x2f
        /*0032*/ 	.short	(.L_9 - .L_8)
	.align		4
.L_8:
        /*0034*/ 	.word	index@(_Z3addPii)
        /*0038*/ 	.word	0x00000008


	//----- nvinfo : EIATTR_FRAME_SIZE
	.align		4
.L_9:
        /*003c*/ 	.byte	0x04, 0x11
        /*003e*/ 	.short	(.L_11 - .L_10)
	.align		4
.L_10:
        /*0040*/ 	.word	index@(_Z3addPii)
        /*0044*/ 	.word	0x00000000


	//----- nvinfo : EIATTR_MIN_STACK_SIZE
	.align		4
.L_11:
        /*0048*/ 	.byte	0x04, 0x12
        /*004a*/ 	.short	(.L_13 - .L_12)
	.align		4
.L_12:
        /*004c*/ 	.word	index@(_Z3addPii)
        /*0050*/ 	.word	0x00000000


	//----- nvinfo : EIATTR_MIN_STACK_SIZE
	.align		4
.L_13:
        /*0054*/ 	.byte	0x04, 0x12
        /*0056*/ 	.short	(.L_15 - .L_14)
	.align		4
.L_14:
        /*0058*/ 	.word	index@(_Z7v_m_mulPiS_S_ii)
        /*005c*/ 	.word	0x00000000


	//----- nvinfo : EIATTR_MIN_STACK_SIZE
	.align		4
.L_15:
        /*0060*/ 	.byte	0x04, 0x12
        /*0062*/ 	.short	(.L_17 - .L_16)
	.align		4
.L_16:
        /*0064*/ 	.word	index@(_Z8lrp_percPiS_S_S_S_S_ii)
        /*0068*/ 	.word	0x00000000
.L_17:


//--------------------- .nv.compat                --------------------------
	.section	.nv.compat,"",@"SHT_CUDA_COMPAT_INFO"
	.align	4
        /*0000*/ 	.byte	0x02, 0x09, 0x00, 0x00, 0x02, 0x02, 0x01, 0x00, 0x02, 0x05, 0x05, 0x00, 0x03, 0x07, 0x01, 0x01
        /*0010*/ 	.byte	0x02, 0x03, 0x00, 0x00, 0x02, 0x06, 0x01, 0x00, 0x04, 0x0b, 0x08, 0x00, 0x09, 0x00, 0x00, 0x00
        /*0020*/ 	.byte	0x00, 0x00, 0x00, 0x00


//--------------------- .nv.info._Z3addPii        --------------------------
	.section	.nv.info._Z3addPii,"",@"SHT_CUDA_INFO"
	.sectionflags	@""
	.align	4


	//----- nvinfo : EIATTR_CUDA_API_VERSION
	.align		4
        /*0000*/ 	.byte	0x04, 0x37
        /*0002*/ 	.short	(.L_19 - .L_18)
.L_18:
        /*0004*/ 	.word	0x00000082


	//----- nvinfo : EIATTR_KPARAM_INFO
	.align		4
.L_19:
        /*0008*/ 	.byte	0x04, 0x17
        /*000a*/ 	.short	(.L_21 - .L_20)
.L_20:
        /*000c*/ 	.word	0x00000000
        /*0010*/ 	.short	0x0001
        /*0012*/ 	.short	0x0008
        /*0014*/ 	.byte	0x00, 0xf0, 0x11, 0x00


	//----- nvinfo : EIATTR_KPARAM_INFO
	.align		4
.L_21:
        /*0018*/ 	.byte	0x04, 0x17
        /*001a*/ 	.short	(.L_23 - .L_22)
.L_22:
        /*001c*/ 	.word	0x00000000
        /*0020*/ 	.short	0x0000
        /*0022*/ 	.short	0x0000
        /*0024*/ 	.byte	0x00, 0xf5, 0x21, 0x00


	//----- nvinfo : EIATTR_SPARSE_MMA_MASK
	.align		4
.L_23:
        /*0028*/ 	.byte	0x03, 0x50
        /*002a*/ 	.short	0x0000


	//----- nvinfo : EIATTR_MAXREG_COUNT
	.align		4
        /*002c*/ 	.byte	0x03, 0x1b
        /*002e*/ 	.short	0x00ff


	//----- nvinfo : EIATTR_NUM_BARRIERS
	.align		4
        /*0030*/ 	.byte	0x02, 0x4c
        /*0032*/ 	.byte	0x01
	.zero		1


	//----- nvinfo : EIATTR_MERCURY_ISA_VERSION
	.align		4
        /*0034*/ 	.byte	0x03, 0x5f
        /*0036*/ 	.short	0x0101


	//----- nvinfo : EIATTR_INT_WARP_WIDE_INSTR_OFFSETS
	.align		4
        /*0038*/ 	.byte	0x04, 0x31
        /*003a*/ 	.short	(.L_25 - .L_24)


	//   ....[0]....
.L_24:
        /*003c*/ 	.word	0x000000b0


	//   ....[1]....
        /*0040*/ 	.word	0x000000f0


	//----- nvinfo : EIATTR_VRC_CTA_INIT_COUNT
	.align		4
.L_25:
        /*0044*/ 	.byte	0x02, 0x4a
	.zero		1
	.zero		1


	//----- nvinfo : EIATTR_EXIT_INSTR_OFFSETS
	.align		4
        /*0048*/ 	.byte	0x04, 0x1c
        /*004a*/ 	.short	(.L_27 - .L_26)


	//   ....[0]....
.L_26:
        /*004c*/ 	.word	0x00000150


	//----- nvinfo : EIATTR_CBANK_PARAM_SIZE
	.align		4
.L_27:
        /*0050*/ 	.byte	0x03, 0x19
        /*0052*/ 	.short	0x000c


	//----- nvinfo : EIATTR_PARAM_CBANK
	.align		4
        /*0054*/ 	.byte	0x04, 0x0a
        /*0056*/ 	.short	(.L_29 - .L_28)
	.align		4
.L_28:
        /*0058*/ 	.word	index@(.nv.constant0._Z3addPii)
        /*005c*/ 	.short	0x0380
        /*005e*/ 	.short	0x000c


	//----- nvinfo : EIATTR_SW_WAR
	.align		4
.L_29:
        /*0060*/ 	.byte	0x04, 0x36
        /*0062*/ 	.short	(.L_31 - .L_30)
.L_30:
        /*0064*/ 	.word	0x00000008
.L_31:


//--------------------- .nv.info._Z7v_m_mulPiS_S_ii --------------------------
	.section	.nv.info._Z7v_m_mulPiS_S_ii,"",@"SHT_CUDA_INFO"
	.sectionflags	@""
	.align	4


	//----- nvinfo : EIATTR_CUDA_API_VERSION
	.align		4
        /*0000*/ 	.byte	0x04, 0x37
        /*0002*/ 	.short	(.L_33 - .L_32)
.L_32:
        /*0004*/ 	.word	0x00000082


	//----- nvinfo : EIATTR_KPARAM_INFO
	.align		4
.L_33:
        /*0008*/ 	.byte	0x04, 0x17
        /*000a*/ 	.short	(.L_35 - .L_34)
.L_34:
        /*000c*/ 	.word	0x00000000
        /*0010*/ 	.short	0x0004
        /*0012*/ 	.short	0x001c
        /*0014*/ 	.byte	0x00, 0xf0, 0x11, 0x00


	//----- nvinfo : EIATTR_KPARAM_INFO
	.align		4
.L_35:
        /*0018*/ 	.byte	0x04, 0x17
        /*001a*/ 	.short	(.L_37 - .L_36)
.L_36:
        /*001c*/ 	.word	0x00000000
        /*0020*/ 	.short	0x0003
        /*0022*/ 	.short	0x0018
        /*0024*/ 	.byte	0x00, 0xf0, 0x11, 0x00


	//----- nvinfo : EIATTR_KPARAM_INFO
	.align		4
.L_37:
        /*0028*/ 	.byte	0x04, 0x17
        /*002a*/ 	.short	(.L_39 - .L_38)
.L_38:
        /*002c*/ 	.word	0x00000000
        /*0030*/ 	.short	0x0002
        /*0032*/ 	.short	0x0010
        /*0034*/ 	.byte	0x00, 0xf5, 0x21, 0x00


	//----- nvinfo : EIATTR_KPARAM_INFO
	.align		4
.L_39:
        /*0038*/ 	.byte	0x04, 0x17
        /*003a*/ 	.short	(.L_41 - .L_40)
.L_40:
        /*003c*/ 	.word	0x00000000
        /*0040*/ 	.short	0x0001
        /*0042*/ 	.short	0x0008
        /*0044*/ 	.byte	0x00, 0xf5, 0x21, 0x00


	//----- nvinfo : EIATTR_KPARAM_INFO
	.align		4
.L_41:
        /*0048*/ 	.byte	0x04, 0x17
        /*004a*/ 	.short	(.L_43 - .L_42)
.L_42:
        /*004c*/ 	.word	0x00000000
        /*0050*/ 	.short	0x0000
        /*0052*/ 	.short	0x0000
        /*0054*/ 	.byte	0x00, 0xf5, 0x21, 0x00


	//----- nvinfo : EIATTR_SPARSE_MMA_MASK
	.align		4
.L_43:
        /*0058*/ 	.byte	0x03, 0x50
        /*005a*/ 	.short	0x0000


	//----- nvinfo : EIATTR_MAXREG_COUNT
	.align		4
        /*005c*/ 	.byte	0x03, 0x1b
        /*005e*/ 	.short	0x00ff


	//----- nvinfo : EIATTR_NUM_BARRIERS
	.align		4
        /*0060*/ 	.byte	0x02, 0x4c
        /*0062*/ 	.byte	0x01
	.zero		1


	//----- nvinfo : EIATTR_MERCURY_ISA_VERSION
	.align		4
        /*0064*/ 	.byte	0x03, 0x5f
        /*0066*/ 	.short	0x0101


	//----- nvinfo : EIATTR_INT_WARP_WIDE_INSTR_OFFSETS
	.align		4
        /*0068*/ 	.byte	0x04, 0x31
        /*006a*/ 	.short	(.L_45 - .L_44)


	//   ....[0]....
.L_44:
        /*006c*/ 	.word	0x000000f0


	//   ....[1]....
        /*0070*/ 	.word	0x00000140


	//----- nvinfo : EIATTR_VRC_CTA_INIT_COUNT
	.align		4
.L_45:
        /*0074*/ 	.byte	0x02, 0x4a
	.zero		1
	.zero		1


	//----- nvinfo : EIATTR_EXIT_INSTR_OFFSETS
	.align		4
        /*0078*/ 	.byte	0x04, 0x1c
        /*007a*/ 	.short	(.L_47 - .L_46)


	//   ....[0]....
.L_46:
        /*007c*/ 	.word	0x00000170


	//----- nvinfo : EIATTR_CBANK_PARAM_SIZE
	.align		4
.L_47:
        /*0080*/ 	.byte	0x03, 0x19
        /*0082*/ 	.short	0x0020


	//----- nvinfo : EIATTR_PARAM_CBANK
	.align		4
        /*0084*/ 	.byte	0x04, 0x0a
        /*0086*/ 	.short	(.L_49 - .L_48)
	.align		4
.L_48:
        /*0088*/ 	.word	index@(.nv.constant0._Z7v_m_mulPiS_S_ii)
        /*008c*/ 	.short	0x0380
        /*008e*/ 	.short	0x0020


	//----- nvinfo : EIATTR_SW_WAR
	.align		4
.L_49:
        /*0090*/ 	.byte	0x04, 0x36
        /*0092*/ 	.short	(.L_51 - .L_50)
.L_50:
        /*0094*/ 	.word	0x00000008
.L_51:


//--------------------- .nv.info._Z8lrp_percPiS_S_S_S_S_ii --------------------------
	.section	.nv.info._Z8lrp_percPiS_S_S_S_S_ii,"",@"SHT_CUDA_INFO"
	.sectionflags	@""
	.align	4


	//----- nvinfo : EIATTR_CUDA_API_VERSION
	.align		4
        /*0000*/ 	.byte	0x04, 0x37
        /*0002*/ 	.short	(.L_53 - .L_52)
.L_52:
        /*0004*/ 	.word	0x00000082


	//----- nvinfo : EIATTR_KPARAM_INFO
	.align		4
.L_53:
        /*0008*/ 	.byte	0x04, 0x17
        /*000a*/ 	.short	(.L_55 - .L_54)
.L_54:
        /*000c*/ 	.word	0x00000000
        /*0010*/ 	.short	0x0007
        /*0012*/ 	.short	0x0034
        /*0014*/ 	.byte	0x00, 0xf0, 0x11, 0x00


	//----- nvinfo : EIATTR_KPARAM_INFO
	.align		4
.L_55:
        /*0018*/ 	.byte	0x04, 0x17
        /*001a*/ 	.short	(.L_57 - .L_56)
.L_56:
        /*001c*/ 	.word	0x00000000
        /*0020*/ 	.short	0x0006
        /*0022*/ 	.short	0x0030
        /*0024*/ 	.byte	0x00, 0xf0, 0x11, 0x00


	//----- nvinfo : EIATTR_KPARAM_INFO
	.align		4
.L_57:
        /*0028*/ 	.byte	0x04, 0x17
        /*002a*/ 	.short	(.L_59 - .L_58)
.L_58:
        /*002c*/ 	.word	0x00000000
        /*0030*/ 	.short	0x0005
        /*0032*/ 	.short	0x0028
        /*0034*/ 	.byte	0x00, 0xf5, 0x21, 0x00


	//----- nvinfo : EIATTR_KPARAM_INFO
	.align		4
.L_59:
        /*0038*/ 	.byte	0x04, 0x17
        /*003a*/ 	.short	(.L_61 - .L_60)
.L_60:
        /*003c*/ 	.word	0x00000000
        /*0040*/ 	.short	0x0004
        /*0042*/ 	.short	0x0020
        /*0044*/ 	.byte	0x00, 0xf5, 0x21, 0x00


	//----- nvinfo : EIATTR_KPARAM_INFO
	.align		4
.L_61:
        /*0048*/ 	.byte	0x04, 0x17
        /*004a*/ 	.short	(.L_63 - .L_62)
.L_62:
        /*004c*/ 	.word	0x00000000
        /*0050*/ 	.short	0x0003
        /*0052*/ 	.short	0x0018
        /*0054*/ 	.byte	0x00, 0xf5, 0x21, 0x00


	//----- nvinfo : EIATTR_KPARAM_INFO
	.align		4
.L_63:
        /*0058*/ 	.byte	0x04, 0x17
        /*005a*/ 	.short	(.L_65 - .L_64)
.L_64:
        /*005c*/ 	.word	0x00000000
        /*0060*/ 	.short	0x0002
        /*0062*/ 	.short	0x0010
        /*0064*/ 	.byte	0x00, 0xf5, 0x21, 0x00


	//----- nvinfo : EIATTR_KPARAM_INFO
	.align		4
.L_65:
        /*0068*/ 	.byte	0x04, 0x17
        /*006a*/ 	.short	(.L_67 - .L_66)
.L_66:
        /*006c*/ 	.word	0x00000000
        /*0070*/ 	.short	0x0001
        /*0072*/ 	.short	0x0008
        /*0074*/ 	.byte	0x00, 0xf5, 0x21, 0x00


	//----- nvinfo : EIATTR_KPARAM_INFO
	.align		4
.L_67:
        /*0078*/ 	.byte	0x04, 0x17
        /*007a*/ 	.short	(.L_69 - .L_68)
.L_68:
        /*007c*/ 	.word	0x00000000
        /*0080*/ 	.short	0x0000
        /*0082*/ 	.short	0x0000
        /*0084*/ 	.byte	0x00, 0xf5, 0x21, 0x00


	//----- nvinfo : EIATTR_SPARSE_MMA_MASK
	.align		4
.L_69:
        /*0088*/ 	.byte	0x03, 0x50
        /*008a*/ 	.short	0x0000


	//----- nvinfo : EIATTR_MAXREG_COUNT
	.align		4
        /*008c*/ 	.byte	0x03, 0x1b
        /*008e*/ 	.short	0x00ff


	//----- nvinfo : EIATTR_NUM_BARRIERS
	.align		4
        /*0090*/ 	.byte	0x02, 0x4c
        /*0092*/ 	.byte	0x01
	.zero		1


	//----- nvinfo : EIATTR_MERCURY_ISA_VERSION
	.align		4
        /*0094*/ 	.byte	0x03, 0x5f
        /*0096*/ 	.short	0x0101


	//----- nvinfo : EIATTR_VRC_CTA_INIT_COUNT
	.align		4
        /*0098*/ 	.byte	0x02, 0x4a
	.zero		1
	.zero		1


	//----- nvinfo : EIATTR_EXIT_INSTR_OFFSETS
	.align		4
        /*009c*/ 	.byte	0x04, 0x1c
        /*009e*/ 	.short	(.L_71 - .L_70)


	//   ....[0]....
.L_70:
        /*00a0*/ 	.word	0x00000380


	//----- nvinfo : EIATTR_CBANK_PARAM_SIZE
	.align		4
.L_71:
        /*00a4*/ 	.byte	0x03, 0x19
        /*00a6*/ 	.short	0x0038


	//----- nvinfo : EIATTR_PARAM_CBANK
	.align		4
        /*00a8*/ 	.byte	0x04, 0x0a
        /*00aa*/ 	.short	(.L_73 - .L_72)
	.align		4
.L_72:
        /*00ac*/ 	.word	index@(.nv.constant0._Z8lrp_percPiS_S_S_S_S_ii)
        /*00b0*/ 	.short	0x0380
        /*00b2*/ 	.short	0x0038


	//----- nvinfo : EIATTR_SW_WAR
	.align		4
.L_73:
        /*00b4*/ 	.byte	0x04, 0x36
        /*00b6*/ 	.short	(.L_75 - .L_74)
.L_74:
        /*00b8*/ 	.word	0x00000008
.L_75:


//--------------------- .nv.callgraph             --------------------------
	.section	.nv.callgraph,"",@"SHT_CUDA_CALLGRAPH"
	.align	4
	.sectionentsize	8
	.align		4
        /*0000*/ 	.word	0x00000000
	.align		4
        /*0004*/ 	.word	0xffffffff
	.align		4
        /*0008*/ 	.word	0x00000000
	.align		4
        /*000c*/ 	.word	0xfffffffe
	.align		4
        /*0010*/ 	.word	0x00000000
	.align		4
        /*0014*/ 	.word	0xfffffffd
	.align		4
        /*0018*/ 	.word	0x00000000
	.align		4
        /*001c*/ 	.word	0xfffffffc


//--------------------- .text._Z3addPii           --------------------------
	.section	.text._Z3addPii,"ax",@progbits
	.align	128
        .global         _Z3addPii
        .type           _Z3addPii,@function
        .size           _Z3addPii,(.L_x_3 - _Z3addPii)
        .other          _Z3addPii,@"STO_CUDA_ENTRY STV_DEFAULT"
_Z3addPii:
.text._Z3addPii:
[----:B------:R-:W-:Y:S08]  /*0000*/  LDC R1, c[0x0][0x37c] ;  /* 0x0000df00ff017b82 */ /* 0x000ff00000000800 */
[----:B------:R-:W0:Y:S01]  /*0010*/  S2UR UR5, SR_CgaCtaId ;  /* 0x00000000000579c3 */ /* 0x000e220000008800 */
[----:B------:R-:W1:Y:S01]  /*0020*/  S2R R5, SR_TID.X ;  /* 0x0000000000057919 */ /* 0x000e620000002100 */
[----:B------:R-:W-:Y:S01]  /*0030*/  UMOV UR4, 0x400 ;  /* 0x0000040000047882 */ /* 0x000fe20000000000 */
[----:B------:R-:W2:Y:S05]  /*0040*/  LDCU.64 UR6, c[0x0][0x358] ;  /* 0x00006b00ff0677ac */ /* 0x000eaa0008000a00 */
[----:B------:R-:W1:Y:S01]  /*0050*/  LDC.64 R2, c[0x0][0x380] ;  /* 0x0000e000ff027b82 */ /* 0x000e620000000a00 */
[----:B0-----:R-:W-:-:S09]  /*0060*/  ULEA UR4, UR5, UR4, 0x18 ;  /* 0x0000000405047291 */ /* 0x001fd2000f8ec0ff */
[----:B------:R-:W-:Y:S01]  /*0070*/  STS [UR4], RZ ;  /* 0x000000ffff007988 */ /* 0x000fe20008000804 */
[----:B-1----:R-:W-:Y:S01]  /*0080*/  IMAD.WIDE.U32 R2, R5, 0x4, R2 ;  /* 0x0000000405027825 */ /* 0x002fe200078e0002 */
[----:B------:R-:W-:Y:S06]  /*0090*/  BAR.SYNC.DEFER_BLOCKING 0x0 ;  /* 0x0000000000007b1d */ /* 0x000fec0000010000 */
[----:B--2---:R-:W2:Y:S01]  /*00a0*/  LDG.E R0, desc[UR6][R2.64] ;  /* 0x0000000602007981 */ /* 0x004ea2000c1e1900 */
[----:B------:R-:W-:Y:S02]  /*00b0*/  VOTEU.ANY UR5, UPT, PT ;  /* 0x0000000000057886 */ /* 0x000fe400038e0100 */
[----:B------:R-:W-:Y:S01]  /*00c0*/  UFLO.U32 UR5, UR5 ;  /* 0x00000005000572bd */ /* 0x000fe200080e0000 */
[----:B------:R-:W0:Y:S05]  /*00d0*/  S2R R4, SR_LANEID ;  /* 0x0000000000047919 */ /* 0x000e2a0000000000 */
[----:B0-----:R-:W-:Y:S01]  /*00e0*/  ISETP.EQ.U32.AND P0, PT, R4, UR5, PT ;  /* 0x0000000504007c0c */ /* 0x001fe2000bf02070 */
[----:B--2---:R-:W0:Y:S02]  /*00f0*/  REDUX.SUM UR8, R0 ;  /* 0x00000000000873c4 */ /* 0x004e24000000c000 */
[----:B0-----:R-:W-:-:S10]  /*0100*/  MOV R4, UR8 ;  /* 0x0000000800047c02 */ /* 0x001fd40008000f00 */
[----:B------:R-:W-:Y:S01]  /*0110*/  @P0 ATOMS.ADD RZ, [UR4], R4 ;  /* 0x00000004ffff098c */ /* 0x000fe20008000004 */
[----:B------:R-:W-:Y:S06]  /*0120*/  BAR.SYNC.DEFER_BLOCKING 0x0 ;  /* 0x0000000000007b1d */ /* 0x000fec0000010000 */
[----:B------:R-:W0:Y:S04]  /*0130*/  LDS R5, [UR4] ;  /* 0x00000004ff057984 */ /* 0x000e280008000800 */
[----:B0-----:R-:W-:Y:S01]  /*0140*/  STG.E desc[UR6][R2.64], R5 ;  /* 0x0000000502007986 */ /* 0x001fe2000c101906 */
[----:B------:R-:W-:Y:S05]  /*0150*/  EXIT ;  /* 0x000000000000794d */ /* 0x000fea0003800000 */
.L_x_0:
[----:B------:R-:W-:-:S00]  /*0160*/  BRA `(.L_x_0) ;  /* 0xfffffffc00fc7947 */ /* 0x000fc0000383ffff */
[----:B------:R-:W-:-:S00]  /*0170*/  NOP ;  /* 0x0000000000007918 */ /* 0x000fc00000000000 */
        /* <DEDUP_REMOVED lines=8> */
.L_x_3:


//--------------------- .text._Z7v_m_mulPiS_S_ii  --------------------------
	.section	.text._Z7v_m_mulPiS_S_ii,"ax",@progbits
	.align	128
        .global         _Z7v_m_mulPiS_S_ii
        .type           _Z7v_m_mulPiS_S_ii,@function
        .size           _Z7v_m_mulPiS_S_ii,(.L_x_4 - _Z7v_m_mulPiS_S_ii)
        .other          _Z7v_m_mulPiS_S_ii,@"STO_CUDA_ENTRY STV_DEFAULT"
_Z7v_m_mulPiS_S_ii:
.text._Z7v_m_mulPiS_S_ii:
[----:B------:R-:W-:Y:S01]  /*0000*/  LDC R1, c[0x0][0x37c] ;  /* 0x0000df00ff017b82 */ /* 0x000fe20000000800 */
[----:B------:R-:W0:Y:S07]  /*0010*/  S2R R0, SR_TID.X ;  /* 0x0000000000007919 */ /* 0x000e2e0000002100 */
[----:B------:R-:W0:Y:S01]  /*0020*/  LDC.64 R2, c[0x0][0x380] ;  /* 0x0000e000ff027b82 */ /* 0x000e220000000a00 */
[----:B------:R-:W1:Y:S01]  /*0030*/  LDCU UR4, c[0x0][0x398] ;  /* 0x00007300ff0477ac */ /* 0x000e620008000800 */
[----:B------:R-:W1:Y:S01]  /*0040*/  S2R R9, SR_CTAID.X ;  /* 0x0000000000097919 */ /* 0x000e620000002500 */
[----:B------:R-:W2:Y:S05]  /*0050*/  LDCU.64 UR6, c[0x0][0x358] ;  /* 0x00006b00ff0677ac */ /* 0x000eaa0008000a00 */
[----:B------:R-:W3:Y:S01]  /*0060*/  LDC.64 R4, c[0x0][0x390] ;  /* 0x0000e400ff047b82 */ /* 0x000ee20000000a00 */
[----:B0-----:R-:W-:-:S07]  /*0070*/  IMAD.WIDE.U32 R2, R0, 0x4, R2 ;  /* 0x0000000400027825 */ /* 0x001fce00078e0002 */
[----:B------:R-:W-:Y:S01]  /*0080*/  BAR.SYNC.DEFER_BLOCKING 0x0 ;  /* 0x0000000000007b1d */ /* 0x000fe20000010000 */
[----:B-1----:R-:W-:-:S04]  /*0090*/  IMAD R7, R9, UR4, R0 ;  /* 0x0000000409077c24 */ /* 0x002fc8000f8e0200 */
[----:B---3--:R-:W-:Y:S01]  /*00a0*/  IMAD.WIDE R4, R7, 0x4, R4 ;  /* 0x0000000407047825 */ /* 0x008fe200078e0204 */
[----:B------:R-:W0:Y:S02]  /*00b0*/  S2R R8, SR_LANEID ;  /* 0x0000000000087919 */ /* 0x000e240000000000 */
[----:B------:R-:W1:Y:S01]  /*00c0*/  LDC.64 R6, c[0x0][0x388] ;  /* 0x0000e200ff067b82 */ /* 0x000e620000000a00 */
[----:B--2---:R-:W2:Y:S04]  /*00d0*/  LDG.E R2, desc[UR6][R2.64] ;  /* 0x0000000602027981 */ /* 0x004ea8000c1e1900 */
[----:B------:R-:W2:Y:S01]  /*00e0*/  LDG.E R5, desc[UR6][R4.64] ;  /* 0x0000000604057981 */ /* 0x000ea2000c1e1900 */
[----:B------:R-:W-:Y:S02]  /*00f0*/  VOTEU.ANY UR4, UPT, PT ;  /* 0x0000000000047886 */ /* 0x000fe400038e0100 */
[----:B------:R-:W-:Y:S01]  /*0100*/  UFLO.U32 UR4, UR4 ;  /* 0x00000004000472bd */ /* 0x000fe200080e0000 */
[----:B-1----:R-:W-:-:S05]  /*0110*/  IMAD.WIDE.U32 R6, R9, 0x4, R6 ;  /* 0x0000000409067825 */ /* 0x002fca00078e0006 */
[----:B0-----:R-:W-:Y:S01]  /*0120*/  ISETP.EQ.U32.AND P0, PT, R8, UR4, PT ;  /* 0x0000000408007c0c */ /* 0x001fe2000bf02070 */
[----:B--2---:R-:W-:-:S04]  /*0130*/  IMAD R0, R2, R5, RZ ;  /* 0x0000000502007224 */ /* 0x004fc800078e02ff */
[----:B------:R-:W0:Y:S02]  /*0140*/  REDUX.SUM UR5, R0 ;  /* 0x00000000000573c4 */ /* 0x000e24000000c000 */
[----:B0-----:R-:W-:-:S06]  /*0150*/  MOV R9, UR5 ;  /* 0x0000000500097c02 */ /* 0x001fcc0008000f00 */
[----:B------:R-:W-:Y:S01]  /*0160*/  @P0 REDG.E.ADD.STRONG.GPU desc[UR6][R6.64], R9 ;  /* 0x000000090600098e */ /* 0x000fe2000c12e106 */
[----:B------:R-:W-:Y:S05]  /*0170*/  EXIT ;  /* 0x000000000000794d */ /* 0x000fea0003800000 */
.L_x_1:
        /* <DEDUP_REMOVED lines=16> */
.L_x_4:


//--------------------- .text._Z8lrp_percPiS_S_S_S_S_ii --------------------------
	.section	.text._Z8lrp_percPiS_S_S_S_S_ii,"ax",@progbits
	.align	128
        .global         _Z8lrp_percPiS_S_S_S_S_ii
        .type           _Z8lrp_percPiS_S_S_S_S_ii,@function
        .size           _Z8lrp_percPiS_S_S_S_S_ii,(.L_x_5 - _Z8lrp_percPiS_S_S_S_S_ii)
        .other          _Z8lrp_percPiS_S_S_S_S_ii,@"STO_CUDA_ENTRY STV_DEFAULT"
_Z8lrp_percPiS_S_S_S_S_ii:
.text._Z8lrp_percPiS_S_S_S_S_ii:
[----:B------:R-:W-:Y:S01]  /*0000*/  LDC R1, c[0x0][0x37c] ;  /* 0x0000df00ff017b82 */ /* 0x000fe20000000800 */
[----:B------:R-:W0:Y:S07]  /*0010*/  S2R R0, SR_TID.X ;  /* 0x0000000000007919 */ /* 0x000e2e0000002100 */
[----:B------:R-:W0:Y:S01]  /*0020*/  LDC.64 R2, c[0x0][0x380] ;  /* 0x0000e000ff027b82 */ /* 0x000e220000000a00 */
[----:B------:R-:W1:Y:S01]  /*0030*/  LDCU UR6, c[0x0][0x3b0] ;  /* 0x00007600ff0677ac */ /* 0x000e620008000800 */
[----:B------:R-:W1:Y:S01]  /*0040*/  S2R R13, SR_TID.Y ;  /* 0x00000000000d7919 */ /* 0x000e620000002200 */
[----:B------:R-:W2:Y:S05]  /*0050*/  LDCU.64 UR4, c[0x0][0x358] ;  /* 0x00006b00ff0477ac */ /* 0x000eaa0008000a00 */
[----:B------:R-:W3:Y:S08]  /*0060*/  LDC.64 R4, c[0x0][0x398] ;  /* 0x0000e600ff047b82 */ /* 0x000ef00000000a00 */
[----:B------:R-:W4:Y:S08]  /*0070*/  LDC.64 R6, c[0x0][0x3a0] ;  /* 0x0000e800ff067b82 */ /* 0x000f300000000a00 */
[----:B------:R-:W5:Y:S01]  /*0080*/  LDC.64 R8, c[0x0][0x3a8] ;  /* 0x0000ea00ff087b82 */ /* 0x000f620000000a00 */
[----:B0-----:R-:W-:-:S04]  /*0090*/  IMAD.WIDE.U32 R2, R0, 0x4, R2 ;  /* 0x0000000400027825 */ /* 0x001fc800078e0002 */
[----:B-1----:R-:W-:Y:S02]  /*00a0*/  IMAD R11, R13, UR6, R0 ;  /* 0x000000060d0b7c24 */ /* 0x002fe4000f8e0200 */
[----:B--2---:R-:W2:Y:S02]  /*00b0*/  LDG.E R2, desc[UR4][R2.64] ;  /* 0x0000000402027981 */ /* 0x004ea4000c1e1900 */
[----:B---3--:R-:W-:-:S06]  /*00c0*/  IMAD.WIDE R4, R11, 0x4, R4 ;  /* 0x000000040b047825 */ /* 0x008fcc00078e0204 */
[----:B------:R-:W2:Y:S01]  /*00d0*/  LDG.E R5, desc[UR4][R4.64] ;  /* 0x0000000404057981 */ /* 0x000ea2000c1e1900 */
[----:B----4-:R-:W-:-:S04]  /*00e0*/  IMAD.WIDE R6, R11, 0x4, R6 ;  /* 0x000000040b067825 */ /* 0x010fc800078e0206 */
[----:B-----5:R-:W-:-:S04]  /*00f0*/  IMAD.WIDE.U32 R8, R13, 0x4, R8 ;  /* 0x000000040d087825 */ /* 0x020fc800078e0008 */
[----:B--2---:R-:W-:Y:S02]  /*0100*/  IMAD R11, R2, R5, RZ ;  /* 0x00000005020b7224 */ /* 0x004fe400078e02ff */
[----:B------:R-:W0:Y:S03]  /*0110*/  LDC.64 R2, c[0x0][0x388] ;  /* 0x0000e200ff027b82 */ /* 0x000e260000000a00 */
[----:B------:R-:W-:Y:S04]  /*0120*/  STG.E desc[UR4][R6.64], R11 ;  /* 0x0000000b06007986 */ /* 0x000fe8000c101904 */
[----:B------:R1:W-:Y:S01]  /*0130*/  REDG.E.ADD.STRONG.GPU desc[UR4][R8.64], R11 ;  /* 0x0000000b0800798e */ /* 0x0003e2000c12e104 */
[----:B------:R-:W-:Y:S06]  /*0140*/  BAR.SYNC.DEFER_BLOCKING 0x0 ;  /* 0x0000000000007b1d */ /* 0x000fec0000010000 */
[----:B------:R-:W2:Y:S01]  /*0150*/  LDG.E R10, desc[UR4][R8.64] ;  /* 0x00000004080a7981 */ /* 0x000ea2000c1e1900 */
[----:B0-----:R-:W-:Y:S01]  /*0160*/  IMAD.WIDE.U32 R4, R13, 0x4, R2 ;  /* 0x000000040d047825 */ /* 0x001fe200078e0002 */
[----:B--2---:R-:W-:-:S05]  /*0170*/  VIMNMX R3, PT, PT, RZ, R10, !PT ;  /* 0x0000000aff037248 */ /* 0x004fca0007fe0100 */
[----:B------:R0:W-:Y:S04]  /*0180*/  STG.E desc[UR4][R4.64], R3 ;  /* 0x0000000304007986 */ /* 0x0001e8000c101904 */
[----:B------:R-:W2:Y:S04]  /*0190*/  LDG.E R2, desc[UR4][R8.64] ;  /* 0x0000000408027981 */ /* 0x000ea8000c1e1900 */
[----:B------:R-:W0:Y:S01]  /*01a0*/  LDG.E R10, desc[UR4][R6.64] ;  /* 0x00000004060a7981 */ /* 0x000e22000c1e1900 */
[----:B--2---:R-:W-:-:S04]  /*01b0*/  IABS R13, R2 ;  /* 0x00000002000d7213 */ /* 0x004fc80000000000 */
[----:B------:R-:W2:Y:S08]  /*01c0*/  I2F.RP R12, R13 ;  /* 0x0000000d000c7306 */ /* 0x000eb00000209400 */
[----:B--2---:R-:W1:Y:S02]  /*01d0*/  MUFU.RCP R12, R12 ;  /* 0x0000000c000c7308 */ /* 0x004e640000001000 */
[----:B-1----:R-:W-:-:S06]  /*01e0*/  IADD3 R11, PT, PT, R12, 0xffffffe, RZ ;  /* 0x0ffffffe0c0b7810 */ /* 0x002fcc0007ffe0ff */
[----:B------:R-:W1:Y:S01]  /*01f0*/  F2I.FTZ.U32.TRUNC.NTZ R11, R11 ;  /* 0x0000000b000b7305 */ /* 0x000e62000021f000 */
[----:B0-----:R-:W-:Y:S02]  /*0200*/  IMAD R3, R3, R10, RZ ;  /* 0x0000000a03037224 */ /* 0x001fe400078e02ff */
[----:B------:R-:W-:-:S03]  /*0210*/  HFMA2 R10, -RZ, RZ, 0, 0 ;  /* 0x00000000ff0a7431 */ /* 0x000fc600000001ff */
[----:B------:R-:W-:Y:S02]  /*0220*/  IABS R4, R3 ;  /* 0x0000000300047213 */ /* 0x000fe40000000000 */
[----:B-1----:R-:W-:-:S05]  /*0230*/  IADD3 R14, PT, PT, RZ, -R11, RZ ;  /* 0x8000000bff0e7210 */ /* 0x002fca0007ffe0ff */
[----:B------:R-:W-:Y:S01]  /*0240*/  IMAD R5, R14, R13, RZ ;  /* 0x0000000d0e057224 */ /* 0x000fe200078e02ff */
[----:B------:R-:W-:-:S03]  /*0250*/  IABS R8, R2 ;  /* 0x0000000200087213 */ /* 0x000fc60000000000 */
[----:B------:R-:W-:-:S04]  /*0260*/  IMAD.HI.U32 R10, R11, R5, R10 ;  /* 0x000000050b0a7227 */ /* 0x000fc800078e000a */
[----:B------:R-:W-:Y:S02]  /*0270*/  IMAD.MOV.U32 R5, RZ, RZ, R4 ;  /* 0x000000ffff057224 */ /* 0x000fe400078e0004 */
[----:B------:R-:W-:Y:S02]  /*0280*/  IMAD.MOV R6, RZ, RZ, -R8 ;  /* 0x000000ffff067224 */ /* 0x000fe400078e0a08 */
[----:B------:R-:W-:-:S04]  /*0290*/  IMAD.HI.U32 R10, R10, R5, RZ ;  /* 0x000000050a0a7227 */ /* 0x000fc800078e00ff */
[----:B------:R-:W-:Y:S02]  /*02a0*/  IMAD R6, R10, R6, R5 ;  /* 0x000000060a067224 */ /* 0x000fe400078e0205 */
[----:B------:R-:W0:Y:S03]  /*02b0*/  LDC.64 R4, c[0x0][0x390] ;  /* 0x0000e400ff047b82 */ /* 0x000e260000000a00 */
[----:B------:R-:W-:Y:S02]  /*02c0*/  ISETP.GT.U32.AND P2, PT, R13, R6, PT ;  /* 0x000000060d00720c */ /* 0x000fe40003f44070 */
[----:B------:R-:W-:-:S11]  /*02d0*/  LOP3.LUT R3, R3, R2, RZ, 0x3c, !PT ;  /* 0x0000000203037212 */ /* 0x000fd600078e3cff */
[----:B------:R-:W-:-:S04]  /*02e0*/  @!P2 IADD3 R6, PT, PT, R6, -R13, RZ ;  /* 0x8000000d0606a210 */ /* 0x000fc80007ffe0ff */
[----:B------:R-:W-:Y:S01]  /*02f0*/  ISETP.GE.U32.AND P0, PT, R6, R13, PT ;  /* 0x0000000d0600720c */ /* 0x000fe20003f06070 */
[----:B------:R-:W-:Y:S01]  /*0300*/  @!P2 VIADD R10, R10, 0x1 ;  /* 0x000000010a0aa836 */ /* 0x000fe20000000000 */
[----:B------:R-:W-:Y:S02]  /*0310*/  ISETP.GE.AND P1, PT, R3, RZ, PT ;  /* 0x000000ff0300720c */ /* 0x000fe40003f26270 */
[----:B------:R-:W-:Y:S01]  /*0320*/  ISETP.NE.AND P2, PT, R2, RZ, PT ;  /* 0x000000ff0200720c */ /* 0x000fe20003f45270 */
[----:B0-----:R-:W-:-:S08]  /*0330*/  IMAD.WIDE.U32 R4, R0, 0x4, R4 ;  /* 0x0000000400047825 */ /* 0x001fd000078e0004 */
[----:B------:R-:W-:-:S04]  /*0340*/  @P0 IADD3 R10, PT, PT, R10, 0x1, RZ ;  /* 0x000000010a0a0810 */ /* 0x000fc80007ffe0ff */
[----:B------:R-:W-:Y:S02]  /*0350*/  @!P1 IADD3 R10, PT, PT, -R10, RZ, RZ ;  /* 0x000000ff0a0a9210 */ /* 0x000fe40007ffe1ff */
[----:B------:R-:W-:-:S05]  /*0360*/  @!P2 LOP3.LUT R10, RZ, R2, RZ, 0x33, !PT ;  /* 0x00000002ff0aa212 */ /* 0x000fca00078e33ff */
[----:B------:R-:W-:Y:S01]  /*0370*/  REDG.E.ADD.STRONG.GPU desc[UR4][R4.64], R10 ;  /* 0x0000000a0400798e */ /* 0x000fe2000c12e104 */
[----:B------:R-:W-:Y:S05]  /*0380*/  EXIT ;  /* 0x000000000000794d */ /* 0x000fea0003800000 */
.L_x_2:
        /* <DEDUP_REMOVED lines=15> */
.L_x_5:


//--------------------- .nv.shared._Z3addPii      --------------------------
	.section	.nv.shared._Z3addPii,"aw",@nobits
	.sectionflags	@""
	.align	4
.nv.shared._Z3addPii:
	.zero		1028


//--------------------- .nv.shared.reserved.0     --------------------------
	.section	.nv.shared.reserved.0,"aw",@nobits
	.weak		__nv_reservedSMEM_offset_0_alias
	.size		__nv_reservedSMEM_offset_0_alias, 0, 64
	.other		__nv_reservedSMEM_offset_0_alias,@"STO_CUDA_RESERVED_SHARED STV_DEFAULT"
__nv_reservedSMEM_offset_0_alias:
	.zero		0
	.zero		64


//--------------------- .nv.constant0._Z3addPii   --------------------------
	.section	.nv.constant0._Z3addPii,"a",@progbits
	.sectionflags	@""
	.align	4
.nv.constant0._Z3addPii:
	.zero		908


//--------------------- .nv.constant0._Z7v_m_mulPiS_S_ii --------------------------
	.section	.nv.constant0._Z7v_m_mulPiS_S_ii,"a",@progbits
	.sectionflags	@""
	.align	4
.nv.constant0._Z7v_m_mulPiS_S_ii:
	.zero		928


//--------------------- .nv.constant0._Z8lrp_percPiS_S_S_S_S_ii --------------------------
	.section	.nv.constant0._Z8lrp_percPiS_S_S_S_S_ii,"a",@progbits
	.sectionflags	@""
	.align	4
.nv.constant0._Z8lrp_percPiS_S_S_S_S_ii:
	.zero		952


//--------------------- SYMBOLS --------------------------

	.type		.nv.reservedSmem.offset0,@object
	.size		.nv.reservedSmem.offset0,0x4
	.type		.nv.reservedSmem.cap,@object
	.size		.nv.reservedSmem.cap,0x4
